	.headerflags	@"EF_CUDA_TEXMODE_UNIFIED EF_CUDA_64BIT_ADDRESS EF_CUDA_ACCELERATORS EF_CUDA_SM90 EF_CUDA_VIRTUAL_SM(EF_CUDA_SM90)"
	.elftype	@"ET_EXEC"


//--------------------- .nv.info                  --------------------------
	.section	.nv.info,"",@"SHT_CUDA_INFO"
	.align	4


	//----- nvinfo : EIATTR_REGCOUNT
	.align		4
        /*0000*/ 	.byte	0x04, 0x2f
        /*0002*/ 	.short	(.L_1 - .L_0)
	.align		4
.L_0:
        /*0004*/ 	.word	index@(triton_poi_fused_convolution_20)
        /*0008*/ 	.word	0x00000012


	//----- nvinfo : EIATTR_MIN_STACK_SIZE
	.align		4
.L_1:
        /*000c*/ 	.byte	0x04, 0x12
        /*000e*/ 	.short	(.L_3 - .L_2)
	.align		4
.L_2:
        /*0010*/ 	.word	index@(triton_poi_fused_convolution_20)
        /*0014*/ 	.word	0x00000000


	//----- nvinfo : EIATTR_FRAME_SIZE
	.align		4
.L_3:
        /*0018*/ 	.byte	0x04, 0x11
        /*001a*/ 	.short	(.L_5 - .L_4)
	.align		4
.L_4:
        /*001c*/ 	.word	index@(triton_poi_fused_convolution_20)
        /*0020*/ 	.word	0x00000000


	//----- nvinfo : EIATTR_MIN_STACK_SIZE
	.align		4
.L_5:
        /*0024*/ 	.byte	0x04, 0x12
        /*0026*/ 	.short	(.L_7 - .L_6)
	.align		4
.L_6:
        /*0028*/ 	.word	index@(triton_poi_fused_convolution_20)
        /*002c*/ 	.word	0x00000000
.L_7:


//--------------------- .nv.info.triton_poi_fused_convolution_20 --------------------------
	.section	.nv.info.triton_poi_fused_convolution_20,"",@"SHT_CUDA_INFO"
	.sectionflags	@""
	.align	4


	//----- nvinfo : EIATTR_CUDA_API_VERSION
	.align		4
        /*0000*/ 	.byte	0x04, 0x37
        /*0002*/ 	.short	(.L_9 - .L_8)
.L_8:
        /*0004*/ 	.word	0x0000007c


	//----- nvinfo : EIATTR_KPARAM_INFO
	.align		4
.L_9:
        /*0008*/ 	.byte	0x04, 0x17
        /*000a*/ 	.short	(.L_11 - .L_10)
.L_10:
        /*000c*/ 	.word	0x00000000
        /*0010*/ 	.short	0x0002
        /*0012*/ 	.short	0x0010
        /*0014*/ 	.byte	0x00, 0xf0, 0x11, 0x00


	//----- nvinfo : EIATTR_KPARAM_INFO
	.align		4
.L_11:
        /*0018*/ 	.byte	0x04, 0x17
        /*001a*/ 	.short	(.L_13 - .L_12)
.L_12:
        /*001c*/ 	.word	0x00000000
        /*0020*/ 	.short	0x0001
        /*0022*/ 	.short	0x0008
        /*0024*/ 	.byte	0x00, 0xf4, 0x21, 0x00


	//----- nvinfo : EIATTR_KPARAM_INFO
	.align		4
.L_13:
        /*0028*/ 	.byte	0x04, 0x17
        /*002a*/ 	.short	(.L_15 - .L_14)
.L_14:
        /*002c*/ 	.word	0x00000000
        /*0030*/ 	.short	0x0000
        /*0032*/ 	.short	0x0000
        /*0034*/ 	.byte	0x00, 0xf4, 0x21, 0x00


	//----- nvinfo : EIATTR_SPARSE_MMA_MASK
	.align		4
.L_15:
        /*0038*/ 	.byte	0x03, 0x50
        /*003a*/ 	.short	0x0000


	//----- nvinfo : EIATTR_MAXREG_COUNT
	.align		4
        /*003c*/ 	.byte	0x03, 0x1b
        /*003e*/ 	.short	0x00ff


	//----- nvinfo : EIATTR_EXIT_INSTR_OFFSETS
	.align		4
        /*0040*/ 	.byte	0x04, 0x1c
        /*0042*/ 	.short	(.L_17 - .L_16)


	//   ....[0]....
.L_16:
        /*0044*/ 	.word	0x00000260


	//----- nvinfo : EIATTR_REQNTID
	.align		4
.L_17:
        /*0048*/ 	.byte	0x04, 0x10
        /*004a*/ 	.short	(.L_19 - .L_18)
.L_18:
        /*004c*/ 	.word	0x00000080
        /*0050*/ 	.word	0x00000001
        /*0054*/ 	.word	0x00000001


	//----- nvinfo : EIATTR_CBANK_PARAM_SIZE
	.align		4
.L_19:
        /*0058*/ 	.byte	0x03, 0x19
        /*005a*/ 	.short	0x0014


	//----- nvinfo : EIATTR_PARAM_CBANK
	.align		4
        /*005c*/ 	.byte	0x04, 0x0a
        /*005e*/ 	.short	(.L_21 - .L_20)
	.align		4
.L_20:
        /*0060*/ 	.word	index@(.nv.constant0.triton_poi_fused_convolution_20)
        /*0064*/ 	.short	0x0210
        /*0066*/ 	.short	0x0014


	//----- nvinfo : EIATTR_SW_WAR
	.align		4
.L_21:
        /*0068*/ 	.byte	0x04, 0x36
        /*006a*/ 	.short	(.L_23 - .L_22)
.L_22:
        /*006c*/ 	.word	0x00000008
.L_23:


//--------------------- .nv.callgraph             --------------------------
	.section	.nv.callgraph,"",@"SHT_CUDA_CALLGRAPH"
	.align	4
	.sectionentsize	8
	.align		4
        /*0000*/ 	.word	0x00000000
	.align		4
        /*0004*/ 	.word	0xffffffff
	.align		4
        /*0008*/ 	.word	0x00000000
	.align		4
        /*000c*/ 	.word	0xfffffffe
	.align		4
        /*0010*/ 	.word	0x00000000
	.align		4
        /*0014*/ 	.word	0xfffffffd
	.align		4
        /*0018*/ 	.word	0x00000000
	.align		4
        /*001c*/ 	.word	0xfffffffc


//--------------------- .text.triton_poi_fused_convolution_20 --------------------------
	.section	.text.triton_poi_fused_convolution_20,"ax",@progbits
	.align	128
        .global         triton_poi_fused_convolution_20
        .type           triton_poi_fused_convolution_20,@function
        .size           triton_poi_fused_convolution_20,(.L_x_1 - triton_poi_fused_convolution_20)
        .other          triton_poi_fused_convolution_20,@"STO_CUDA_ENTRY STV_DEFAULT"
triton_poi_fused_convolution_20:
.text.triton_poi_fused_convolution_20:
[----:B------:R-:W-:Y:S01]  /*0000*/  LDC R1, c[0x0][0x28] ;  /* 0x00000a00ff017b82 */ /* 0x000fe20000000800 */
[----:B------:R-:W1:Y:S07]  /*0010*/  S2R R0, SR_TID.X ;  /* 0x0000000000007919 */ /* 0x000e6e0000002100 */
[----:B------:R-:W2:Y:S01]  /*0020*/  LDC.64 R2, c[0x0][0x218] ;  /* 0x00008600ff027b82 */ /* 0x000ea20000000a00 */
[----:B------:R-:W-:Y:S01]  /*0030*/  ULDC.64 UR4, c[0x0][0x208] ;  /* 0x0000820000047ab9 */ /* 0x000fe20000000a00 */
[----:B------:R-:W3:Y:S06]  /*0040*/  S2R R5, SR_CTAID.X ;  /* 0x0000000000057919 */ /* 0x000eec0000002500 */
[----:B------:R-:W4:Y:S01]  /*0050*/  LDC.64 R8, c[0x0][0x210] ;  /* 0x00008400ff087b82 */ /* 0x000f220000000a00 */
[----:B-1----:R-:W-:-:S02]  /*0060*/  SHF.L.U32 R0, R0, 0x2, RZ ;  /* 0x0000000200007819 */ /* 0x002fc400000006ff */
[----:B---3--:R-:W-:Y:S02]  /*0070*/  SHF.R.S32.HI R4, RZ, 0x15, R5 ;  /* 0x00000015ff047819 */ /* 0x008fe40000011405 */
[----:B------:R-:W-:Y:S02]  /*0080*/  LOP3.LUT R0, R0, 0x1fc, RZ, 0xc0, !PT ;  /* 0x000001fc00007812 */ /* 0x000fe400078ec0ff */
[----:B------:R-:W-:Y:S02]  /*0090*/  SGXT R4, R4, 0x1 ;  /* 0x000000010404781a */ /* 0x000fe40000000200 */
[----:B------:R-:W-:-:S04]  /*00a0*/  LEA R5, R5, R0, 0xa ;  /* 0x0000000005057211 */ /* 0x000fc800078e50ff */
[----:B------:R-:W-:Y:S01]  /*00b0*/  LEA.HI R4, R4, R5, RZ, 0xa ;  /* 0x0000000504047211 */ /* 0x000fe200078f50ff */
[----:B----4-:R-:W-:-:S04]  /*00c0*/  IMAD.WIDE R8, R5, 0x4, R8 ;  /* 0x0000000405087825 */ /* 0x010fc800078e0208 */
[----:B------:R-:W-:Y:S01]  /*00d0*/  VIADD R0, R4, 0x200 ;  /* 0x0000020004007836 */ /* 0x000fe20000000000 */
[----:B------:R-:W-:-:S04]  /*00e0*/  SHF.R.S32.HI R4, RZ, 0xa, R4 ;  /* 0x0000000aff047819 */ /* 0x000fc80000011404 */
[----:B------:R-:W-:Y:S02]  /*00f0*/  SHF.R.S32.HI R0, RZ, 0xa, R0 ;  /* 0x0000000aff007819 */ /* 0x000fe40000011400 */
[----:B------:R-:W-:Y:S02]  /*0100*/  LEA.HI R6, R4, R4, RZ, 0x7 ;  /* 0x0000000404067211 */ /* 0x000fe400078f38ff */
[----:B------:R-:W-:Y:S02]  /*0110*/  LEA.HI R10, R0, R0, RZ, 0x7 ;  /* 0x00000000000a7211 */ /* 0x000fe400078f38ff */
[----:B------:R-:W-:Y:S02]  /*0120*/  LOP3.LUT R7, R6, 0xffffff80, RZ, 0xc0, !PT ;  /* 0xffffff8006077812 */ /* 0x000fe400078ec0ff */
[----:B------:R-:W-:Y:S02]  /*0130*/  LOP3.LUT R11, R10, 0xffffff80, RZ, 0xc0, !PT ;  /* 0xffffff800a0b7812 */ /* 0x000fe400078ec0ff */
[----:B------:R-:W-:-:S03]  /*0140*/  IADD3 R7, R4, -R7, RZ ;  /* 0x8000000704077210 */ /* 0x000fc60007ffe0ff */
[----:B------:R-:W-:Y:S02]  /*0150*/  IMAD.IADD R13, R0, 0x1, -R11 ;  /* 0x00000001000d7824 */ /* 0x000fe400078e0a0b */
[--C-:B--2---:R-:W-:Y:S02]  /*0160*/  IMAD.WIDE R10, R7, 0x4, R2.reuse ;  /* 0x00000004070a7825 */ /* 0x104fe400078e0202 */
[----:B------:R-:W2:Y:S02]  /*0170*/  LDG.E.128 R4, desc[UR4][R8.64] ;  /* 0x0000000408047981 */ /* 0x000ea4000c1e1d00 */
[----:B------:R-:W-:Y:S02]  /*0180*/  IMAD.WIDE R2, R13, 0x4, R2 ;  /* 0x000000040d027825 */ /* 0x000fe400078e0202 */
[----:B------:R-:W2:Y:S04]  /*0190*/  LDG.E.EL R10, desc[UR4][R10.64] ;  /* 0x000000040a0a7981 */ /* 0x000ea8000c2e1900 */
[----:B------:R-:W3:Y:S04]  /*01a0*/  LDG.E.EL R2, desc[UR4][R2.64] ;  /* 0x0000000402027981 */ /* 0x000ee8000c2e1900 */
[----:B------:R-:W3:Y:S01]  /*01b0*/  LDG.E.128 R12, desc[UR4][R8.64+0x800] ;  /* 0x00080004080c7981 */ /* 0x000ee2000c1e1d00 */
[--C-:B--2---:R-:W-:Y:S01]  /*01c0*/  FADD R4, R4, R10.reuse ;  /* 0x0000000a04047221 */ /* 0x104fe20000000000 */
[--C-:B------:R-:W-:Y:S01]  /*01d0*/  FADD R5, R5, R10.reuse ;  /* 0x0000000a05057221 */ /* 0x100fe20000000000 */
[--C-:B------:R-:W-:Y:S01]  /*01e0*/  FADD R6, R6, R10.reuse ;  /* 0x0000000a06067221 */ /* 0x100fe20000000000 */
[----:B------:R-:W-:Y:S01]  /*01f0*/  FADD R7, R7, R10 ;  /* 0x0000000a07077221 */ /* 0x000fe20000000000 */
[--C-:B---3--:R-:W-:Y:S01]  /*0200*/  FADD R12, R12, R2.reuse ;  /* 0x000000020c0c7221 */ /* 0x108fe20000000000 */
[--C-:B------:R-:W-:Y:S01]  /*0210*/  FADD R13, R13, R2.reuse ;  /* 0x000000020d0d7221 */ /* 0x100fe20000000000 */
[--C-:B------:R-:W-:Y:S01]  /*0220*/  FADD R14, R14, R2.reuse ;  /* 0x000000020e0e7221 */ /* 0x100fe20000000000 */
[----:B------:R-:W-:Y:S01]  /*0230*/  FADD R15, R15, R2 ;  /* 0x000000020f0f7221 */ /* 0x000fe20000000000 */
[----:B------:R-:W-:Y:S04]  /*0240*/  STG.E.128 desc[UR4][R8.64], R4 ;  /* 0x0000000408007986 */ /* 0x000fe8000c101d04 */
[----:B------:R-:W-:Y:S01]  /*0250*/  STG.E.128 desc[UR4][R8.64+0x800], R12 ;  /* 0x0008000c08007986 */ /* 0x000fe2000c101d04 */
[----:B------:R-:W-:Y:S05]  /*0260*/  EXIT ;  /* 0x000000000000794d */ /* 0x000fea0003800000 */
.L_x_0:
[----:B------:R-:W-:-:S00]  /*0270*/  BRA `(.L_x_0) ;  /* 0xfffffffc00fc7947 */ /* 0x000fc0000383ffff */
[----:B------:R-:W-:-:S00]  /*0280*/  NOP ;  /* 0x0000000000007918 */ /* 0x000fc00000000000 */
[----:B------:R-:W-:-:S00]  /*0290*/  NOP ;  /* 0x0000000000007918 */ /* 0x000fc00000000000 */
[----:B------:R-:W-:-:S00]  /*02a0*/  NOP ;  /* 0x0000000000007918 */ /* 0x000fc00000000000 */
[----:B------:R-:W-:-:S00]  /*02b0*/  NOP ;  /* 0x0000000000007918 */ /* 0x000fc00000000000 */
[----:B------:R-:W-:-:S00]  /*02c0*/  NOP ;  /* 0x0000000000007918 */ /* 0x000fc00000000000 */
[----:B------:R-:W-:-:S00]  /*02d0*/  NOP ;  /* 0x0000000000007918 */ /* 0x000fc00000000000 */
[----:B------:R-:W-:-:S00]  /*02e0*/  NOP ;  /* 0x0000000000007918 */ /* 0x000fc00000000000 */
[----:B------:R-:W-:-:S00]  /*02f0*/  NOP ;  /* 0x0000000000007918 */ /* 0x000fc00000000000 */
.L_x_1:


//--------------------- .nv.constant0.triton_poi_fused_convolution_20 --------------------------
	.section	.nv.constant0.triton_poi_fused_convolution_20,"a",@progbits
	.sectionflags	@""
	.align	4
.nv.constant0.triton_poi_fused_convolution_20:
	.zero		548
